//
// Generated by NVIDIA NVVM Compiler
//
// Compiler Build ID: CL-36424714
// Cuda compilation tools, release 13.0, V13.0.88
// Based on NVVM 20.0.0
//

.version 9.0
.target sm_100
.address_size 64

	// .globl	_Z5naivePKfS0_Pfmmm

.visible .entry _Z5naivePKfS0_Pfmmm(
	.param .u64 .ptr .align 1 _Z5naivePKfS0_Pfmmm_param_0,
	.param .u64 .ptr .align 1 _Z5naivePKfS0_Pfmmm_param_1,
	.param .u64 .ptr .align 1 _Z5naivePKfS0_Pfmmm_param_2,
	.param .u64 _Z5naivePKfS0_Pfmmm_param_3,
	.param .u64 _Z5naivePKfS0_Pfmmm_param_4,
	.param .u64 _Z5naivePKfS0_Pfmmm_param_5
)
{
	.reg .pred 	%p<13>;
	.reg .b32 	%r<10>;
	.reg .b32 	%f<68>;
	.reg .b64 	%rd<106>;

	ld.param.u64 	%rd26, [_Z5naivePKfS0_Pfmmm_param_0];
	ld.param.u64 	%rd27, [_Z5naivePKfS0_Pfmmm_param_1];
	ld.param.u64 	%rd28, [_Z5naivePKfS0_Pfmmm_param_3];
	ld.param.u64 	%rd24, [_Z5naivePKfS0_Pfmmm_param_4];
	ld.param.u64 	%rd25, [_Z5naivePKfS0_Pfmmm_param_5];
	cvta.to.global.u64 	%rd1, %rd27;
	cvta.to.global.u64 	%rd2, %rd26;
	mov.u32 	%r1, %ntid.x;
	mov.u32 	%r2, %ctaid.x;
	mov.u32 	%r3, %tid.x;
	mad.lo.s32 	%r4, %r1, %r2, %r3;
	cvt.u64.u32 	%rd3, %r4;
	mov.u32 	%r5, %ntid.y;
	mov.u32 	%r6, %ctaid.y;
	mov.u32 	%r7, %tid.y;
	mad.lo.s32 	%r8, %r5, %r6, %r7;
	cvt.u64.u32 	%rd4, %r8;
	setp.le.u64 	%p1, %rd25, %rd3;
	setp.le.u64 	%p2, %rd28, %rd4;
	or.pred  	%p3, %p1, %p2;
	@%p3 bra 	$L__BB0_14;
	setp.eq.s64 	%p4, %rd24, 0;
	mov.f32 	%f67, 0f00000000;
	@%p4 bra 	$L__BB0_13;
	mul.lo.s64 	%rd5, %rd24, %rd4;
	and.b64  	%rd6, %rd24, 7;
	setp.lt.u64 	%p5, %rd24, 8;
	mov.f32 	%f67, 0f00000000;
	mov.b64 	%rd104, 0;
	@%p5 bra 	$L__BB0_5;
	and.b64  	%rd104, %rd24, -8;
	shl.b64 	%rd31, %rd3, 2;
	add.s64 	%rd101, %rd1, %rd31;
	shl.b64 	%rd9, %rd25, 5;
	shl.b64 	%rd32, %rd5, 2;
	add.s64 	%rd33, %rd32, %rd2;
	add.s64 	%rd100, %rd33, 16;
	mov.f32 	%f67, 0f00000000;
	mov.u64 	%rd102, %rd104;
$L__BB0_4:
	.pragma "nounroll";
	ld.global.f32 	%f17, [%rd100+-16];
	ld.global.f32 	%f18, [%rd101];
	fma.rn.f32 	%f19, %f17, %f18, %f67;
	ld.global.f32 	%f20, [%rd100+-12];
	shl.b64 	%rd34, %rd25, 2;
	add.s64 	%rd35, %rd101, %rd34;
	ld.global.f32 	%f21, [%rd35];
	fma.rn.f32 	%f22, %f20, %f21, %f19;
	ld.global.f32 	%f23, [%rd100+-8];
	add.s64 	%rd36, %rd35, %rd34;
	ld.global.f32 	%f24, [%rd36];
	fma.rn.f32 	%f25, %f23, %f24, %f22;
	ld.global.f32 	%f26, [%rd100+-4];
	add.s64 	%rd37, %rd36, %rd34;
	ld.global.f32 	%f27, [%rd37];
	fma.rn.f32 	%f28, %f26, %f27, %f25;
	ld.global.f32 	%f29, [%rd100];
	add.s64 	%rd38, %rd37, %rd34;
	ld.global.f32 	%f30, [%rd38];
	fma.rn.f32 	%f31, %f29, %f30, %f28;
	ld.global.f32 	%f32, [%rd100+4];
	add.s64 	%rd39, %rd38, %rd34;
	ld.global.f32 	%f33, [%rd39];
	fma.rn.f32 	%f34, %f32, %f33, %f31;
	ld.global.f32 	%f35, [%rd100+8];
	add.s64 	%rd40, %rd39, %rd34;
	ld.global.f32 	%f36, [%rd40];
	fma.rn.f32 	%f37, %f35, %f36, %f34;
	ld.global.f32 	%f38, [%rd100+12];
	add.s64 	%rd41, %rd40, %rd34;
	ld.global.f32 	%f39, [%rd41];
	fma.rn.f32 	%f67, %f38, %f39, %f37;
	add.s64 	%rd102, %rd102, -8;
	add.s64 	%rd101, %rd101, %rd9;
	add.s64 	%rd100, %rd100, 32;
	setp.ne.s64 	%p6, %rd102, 0;
	@%p6 bra 	$L__BB0_4;
$L__BB0_5:
	setp.eq.s64 	%p7, %rd6, 0;
	@%p7 bra 	$L__BB0_13;
	and.b64  	%rd18, %rd24, 3;
	setp.lt.u64 	%p8, %rd6, 4;
	@%p8 bra 	$L__BB0_8;
	add.s64 	%rd42, %rd104, %rd5;
	mad.lo.s64 	%rd43, %rd104, %rd25, %rd3;
	shl.b64 	%rd44, %rd42, 2;
	add.s64 	%rd45, %rd2, %rd44;
	ld.global.f32 	%f41, [%rd45];
	shl.b64 	%rd46, %rd43, 2;
	add.s64 	%rd47, %rd1, %rd46;
	ld.global.f32 	%f42, [%rd47];
	fma.rn.f32 	%f43, %f41, %f42, %f67;
	add.s64 	%rd48, %rd104, 1;
	and.b64  	%rd49, %rd48, 4294967295;
	add.s64 	%rd50, %rd49, %rd5;
	mad.lo.s64 	%rd51, %rd49, %rd25, %rd3;
	shl.b64 	%rd52, %rd50, 2;
	add.s64 	%rd53, %rd2, %rd52;
	ld.global.f32 	%f44, [%rd53];
	shl.b64 	%rd54, %rd51, 2;
	add.s64 	%rd55, %rd1, %rd54;
	ld.global.f32 	%f45, [%rd55];
	fma.rn.f32 	%f46, %f44, %f45, %f43;
	add.s64 	%rd56, %rd104, 2;
	and.b64  	%rd57, %rd56, 4294967295;
	add.s64 	%rd58, %rd57, %rd5;
	mad.lo.s64 	%rd59, %rd57, %rd25, %rd3;
	shl.b64 	%rd60, %rd58, 2;
	add.s64 	%rd61, %rd2, %rd60;
	ld.global.f32 	%f47, [%rd61];
	shl.b64 	%rd62, %rd59, 2;
	add.s64 	%rd63, %rd1, %rd62;
	ld.global.f32 	%f48, [%rd63];
	fma.rn.f32 	%f49, %f47, %f48, %f46;
	add.s64 	%rd64, %rd104, 3;
	and.b64  	%rd65, %rd64, 4294967295;
	add.s64 	%rd66, %rd65, %rd5;
	mad.lo.s64 	%rd67, %rd65, %rd25, %rd3;
	shl.b64 	%rd68, %rd66, 2;
	add.s64 	%rd69, %rd2, %rd68;
	ld.global.f32 	%f50, [%rd69];
	shl.b64 	%rd70, %rd67, 2;
	add.s64 	%rd71, %rd1, %rd70;
	ld.global.f32 	%f51, [%rd71];
	fma.rn.f32 	%f67, %f50, %f51, %f49;
	add.s64 	%rd72, %rd104, 4;
	and.b64  	%rd104, %rd72, 4294967295;
$L__BB0_8:
	setp.eq.s64 	%p9, %rd18, 0;
	@%p9 bra 	$L__BB0_13;
	setp.eq.s64 	%p10, %rd18, 1;
	@%p10 bra 	$L__BB0_11;
	add.s64 	%rd73, %rd104, %rd5;
	mad.lo.s64 	%rd74, %rd104, %rd25, %rd3;
	shl.b64 	%rd75, %rd73, 2;
	add.s64 	%rd76, %rd2, %rd75;
	ld.global.f32 	%f53, [%rd76];
	shl.b64 	%rd77, %rd74, 2;
	add.s64 	%rd78, %rd1, %rd77;
	ld.global.f32 	%f54, [%rd78];
	fma.rn.f32 	%f55, %f53, %f54, %f67;
	add.s64 	%rd79, %rd104, 1;
	and.b64  	%rd80, %rd79, 4294967295;
	add.s64 	%rd81, %rd80, %rd5;
	mad.lo.s64 	%rd82, %rd80, %rd25, %rd3;
	shl.b64 	%rd83, %rd81, 2;
	add.s64 	%rd84, %rd2, %rd83;
	ld.global.f32 	%f56, [%rd84];
	shl.b64 	%rd85, %rd82, 2;
	add.s64 	%rd86, %rd1, %rd85;
	ld.global.f32 	%f57, [%rd86];
	fma.rn.f32 	%f67, %f56, %f57, %f55;
	add.s64 	%rd87, %rd104, 2;
	and.b64  	%rd104, %rd87, 4294967295;
$L__BB0_11:
	and.b64  	%rd88, %rd24, 1;
	setp.eq.b64 	%p11, %rd88, 1;
	not.pred 	%p12, %p11;
	@%p12 bra 	$L__BB0_13;
	add.s64 	%rd89, %rd104, %rd5;
	mad.lo.s64 	%rd90, %rd104, %rd25, %rd3;
	shl.b64 	%rd91, %rd89, 2;
	add.s64 	%rd92, %rd2, %rd91;
	ld.global.f32 	%f58, [%rd92];
	shl.b64 	%rd93, %rd90, 2;
	add.s64 	%rd94, %rd1, %rd93;
	ld.global.f32 	%f59, [%rd94];
	fma.rn.f32 	%f67, %f58, %f59, %f67;
$L__BB0_13:
	ld.param.u64 	%rd99, [_Z5naivePKfS0_Pfmmm_param_2];
	mad.lo.s64 	%rd95, %rd25, %rd4, %rd3;
	cvta.to.global.u64 	%rd96, %rd99;
	shl.b64 	%rd97, %rd95, 2;
	add.s64 	%rd98, %rd96, %rd97;
	st.global.f32 	[%rd98], %f67;
$L__BB0_14:
	ret;

}


// ===== COMPILED SASS (sm_100) =====

	.target	sm_100

	.elftype	@"ET_EXEC"


//--------------------- .note.nv.tkinfo           --------------------------
	.section	.note.nv.tkinfo,"",@"SHT_NOTE"
	.sectionflags	@"SHF_NOTE_NV_TKINFO"
	.tkinfo
        /*0018*/ 	.word	0x00000002
        /*0030*/ 	.string	""
        /*0030*/ 	.string	"ptxas"
        /*0030*/ 	.string	"Cuda compilation tools, release 13.0, V13.0.88"
        /*0030*/ 	.string	"Build cuda_13.0.r13.0/compiler.36424714_0"
        /*0030*/ 	.string	"-arch sm_100 -m 64 "



//--------------------- .note.nv.cuinfo           --------------------------
	.section	.note.nv.cuinfo,"",@"SHT_NOTE"
	.sectionflags	@"SHF_NOTE_NV_CUINFO"
        /*0018*/ 	.short	0x0002
        /*001a*/ 	.short	0x0064
        /*001c*/ 	.short	0x0082
	.zero		2


//--------------------- .nv.info                  --------------------------
	.section	.nv.info,"",@"SHT_CUDA_INFO"
	.align	4


	//----- nvinfo : EIATTR_REGCOUNT
	.align		4
        /*0000*/ 	.byte	0x04, 0x2f
        /*0002*/ 	.short	(.L_1 - .L_0)
	.align		4
.L_0:
        /*0004*/ 	.word	index@(_Z5naivePKfS0_Pfmmm)
        /*0008*/ 	.word	0x00000020


	//----- nvinfo : EIATTR_FRAME_SIZE
	.align		4
.L_1:
        /*000c*/ 	.byte	0x04, 0x11
        /*000e*/ 	.short	(.L_3 - .L_2)
	.align		4
.L_2:
        /*0010*/ 	.word	index@(_Z5naivePKfS0_Pfmmm)
        /*0014*/ 	.word	0x00000000


	//----- nvinfo : EIATTR_MIN_STACK_SIZE
	.align		4
.L_3:
        /*0018*/ 	.byte	0x04, 0x12
        /*001a*/ 	.short	(.L_5 - .L_4)
	.align		4
.L_4:
        /*001c*/ 	.word	index@(_Z5naivePKfS0_Pfmmm)
        /*0020*/ 	.word	0x00000000
.L_5:


//--------------------- .nv.compat                --------------------------
	.section	.nv.compat,"",@"SHT_CUDA_COMPAT_INFO"
	.align	4
        /*0000*/ 	.byte	0x02, 0x09, 0x00, 0x00, 0x02, 0x02, 0x01, 0x00, 0x02, 0x05, 0x05, 0x00, 0x03, 0x07, 0x01, 0x01
        /*0010*/ 	.byte	0x02, 0x03, 0x00, 0x00, 0x02, 0x06, 0x01, 0x00, 0x04, 0x0b, 0x08, 0x00, 0x09, 0x00, 0x00, 0x00
        /*0020*/ 	.byte	0x00, 0x00, 0x00, 0x00


//--------------------- .nv.info._Z5naivePKfS0_Pfmmm --------------------------
	.section	.nv.info._Z5naivePKfS0_Pfmmm,"",@"SHT_CUDA_INFO"
	.sectionflags	@""
	.align	4


	//----- nvinfo : EIATTR_CUDA_API_VERSION
	.align		4
        /*0000*/ 	.byte	0x04, 0x37
        /*0002*/ 	.short	(.L_7 - .L_6)
.L_6:
        /*0004*/ 	.word	0x00000082


	//----- nvinfo : EIATTR_KPARAM_INFO
	.align		4
.L_7:
        /*0008*/ 	.byte	0x04, 0x17
        /*000a*/ 	.short	(.L_9 - .L_8)
.L_8:
        /*000c*/ 	.word	0x00000000
        /*0010*/ 	.short	0x0005
        /*0012*/ 	.short	0x0028
        /*0014*/ 	.byte	0x00, 0xf0, 0x21, 0x00


	//----- nvinfo : EIATTR_KPARAM_INFO
	.align		4
.L_9:
        /*0018*/ 	.byte	0x04, 0x17
        /*001a*/ 	.short	(.L_11 - .L_10)
.L_10:
        /*001c*/ 	.word	0x00000000
        /*0020*/ 	.short	0x0004
        /*0022*/ 	.short	0x0020
        /*0024*/ 	.byte	0x00, 0xf0, 0x21, 0x00


	//----- nvinfo : EIATTR_KPARAM_INFO
	.align		4
.L_11:
        /*0028*/ 	.byte	0x04, 0x17
        /*002a*/ 	.short	(.L_13 - .L_12)
.L_12:
        /*002c*/ 	.word	0x00000000
        /*0030*/ 	.short	0x0003
        /*0032*/ 	.short	0x0018
        /*0034*/ 	.byte	0x00, 0xf0, 0x21, 0x00


	//----- nvinfo : EIATTR_KPARAM_INFO
	.align		4
.L_13:
        /*0038*/ 	.byte	0x04, 0x17
        /*003a*/ 	.short	(.L_15 - .L_14)
.L_14:
        /*003c*/ 	.word	0x00000000
        /*0040*/ 	.short	0x0002
        /*0042*/ 	.short	0x0010
        /*0044*/ 	.byte	0x00, 0xf5, 0x21, 0x00


	//----- nvinfo : EIATTR_KPARAM_INFO
	.align		4
.L_15:
        /*0048*/ 	.byte	0x04, 0x17
        /*004a*/ 	.short	(.L_17 - .L_16)
.L_16:
        /*004c*/ 	.word	0x00000000
        /*0050*/ 	.short	0x0001
        /*0052*/ 	.short	0x0008
        /*0054*/ 	.byte	0x00, 0xf5, 0x21, 0x00


	//----- nvinfo : EIATTR_KPARAM_INFO
	.align		4
.L_17:
        /*0058*/ 	.byte	0x04, 0x17
        /*005a*/ 	.short	(.L_19 - .L_18)
.L_18:
        /*005c*/ 	.word	0x00000000
        /*0060*/ 	.short	0x0000
        /*0062*/ 	.short	0x0000
        /*0064*/ 	.byte	0x00, 0xf5, 0x21, 0x00


	//----- nvinfo : EIATTR_SPARSE_MMA_MASK
	.align		4
.L_19:
        /*0068*/ 	.byte	0x03, 0x50
        /*006a*/ 	.short	0x0000


	//----- nvinfo : EIATTR_MAXREG_COUNT
	.align		4
        /*006c*/ 	.byte	0x03, 0x1b
        /*006e*/ 	.short	0x00ff


	//----- nvinfo : EIATTR_MERCURY_ISA_VERSION
	.align		4
        /*0070*/ 	.byte	0x03, 0x5f
        /*0072*/ 	.short	0x0101


	//----- nvinfo : EIATTR_VRC_CTA_INIT_COUNT
	.align		4
        /*0074*/ 	.byte	0x02, 0x4a
	.zero		1
	.zero		1


	//----- nvinfo : EIATTR_EXIT_INSTR_OFFSETS
	.align		4
        /*0078*/ 	.byte	0x04, 0x1c
        /*007a*/ 	.short	(.L_21 - .L_20)


	//   ....[0]....
.L_20:
        /*007c*/ 	.word	0x000000f0


	//   ....[1]....
        /*0080*/ 	.word	0x00000dc0


	//----- nvinfo : EIATTR_CBANK_PARAM_SIZE
	.align		4
.L_21:
        /*0084*/ 	.byte	0x03, 0x19
        /*0086*/ 	.short	0x0030


	//----- nvinfo : EIATTR_PARAM_CBANK
	.align		4
        /*0088*/ 	.byte	0x04, 0x0a
        /*008a*/ 	.short	(.L_23 - .L_22)
	.align		4
.L_22:
        /*008c*/ 	.word	index@(.nv.constant0._Z5naivePKfS0_Pfmmm)
        /*0090*/ 	.short	0x0380
        /*0092*/ 	.short	0x0030


	//----- nvinfo : EIATTR_SW_WAR
	.align		4
.L_23:
        /*0094*/ 	.byte	0x04, 0x36
        /*0096*/ 	.short	(.L_25 - .L_24)
.L_24:
        /*0098*/ 	.word	0x00000008
.L_25:


//--------------------- .nv.callgraph             --------------------------
	.section	.nv.callgraph,"",@"SHT_CUDA_CALLGRAPH"
	.align	4
	.sectionentsize	8
	.align		4
        /*0000*/ 	.word	0x00000000
	.align		4
        /*0004*/ 	.word	0xffffffff
	.align		4
        /*0008*/ 	.word	0x00000000
	.align		4
        /*000c*/ 	.word	0xfffffffe
	.align		4
        /*0010*/ 	.word	0x00000000
	.align		4
        /*0014*/ 	.word	0xfffffffd
	.align		4
        /*0018*/ 	.word	0x00000000
	.align		4
        /*001c*/ 	.word	0xfffffffc


//--------------------- .text._Z5naivePKfS0_Pfmmm --------------------------
	.section	.text._Z5naivePKfS0_Pfmmm,"ax",@progbits
	.align	128
        .global         _Z5naivePKfS0_Pfmmm
        .type           _Z5naivePKfS0_Pfmmm,@function
        .size           _Z5naivePKfS0_Pfmmm,(.L_x_6 - _Z5naivePKfS0_Pfmmm)
        .other          _Z5naivePKfS0_Pfmmm,@"STO_CUDA_ENTRY STV_DEFAULT"
_Z5naivePKfS0_Pfmmm:
.text._Z5naivePKfS0_Pfmmm:
[----:B------:R-:W-:Y:S01]  /*0000*/  LDC R1, c[0x0][0x37c] ;  /* 0x0000df00ff017b82 */ /* 0x000fe20000000800 */
[----:B------:R-:W0:Y:S01]  /*0010*/  S2R R0, SR_CTAID.Y ;  /* 0x0000000000007919 */ /* 0x000e220000002600 */
[----:B------:R-:W1:Y:S06]  /*0020*/  LDCU UR4, c[0x0][0x360] ;  /* 0x00006c00ff0477ac */ /* 0x000e6c0008000800 */
[----:B------:R-:W2:Y:S01]  /*0030*/  LDC.64 R10, c[0x0][0x3a8] ;  /* 0x0000ea00ff0a7b82 */ /* 0x000ea20000000a00 */
[----:B------:R-:W0:Y:S01]  /*0040*/  S2R R3, SR_TID.Y ;  /* 0x0000000000037919 */ /* 0x000e220000002200 */
[----:B------:R-:W0:Y:S01]  /*0050*/  LDCU UR5, c[0x0][0x364] ;  /* 0x00006c80ff0577ac */ /* 0x000e220008000800 */
[----:B------:R-:W1:Y:S01]  /*0060*/  S2R R12, SR_CTAID.X ;  /* 0x00000000000c7919 */ /* 0x000e620000002500 */
[----:B------:R-:W3:Y:S01]  /*0070*/  LDCU.64 UR6, c[0x0][0x398] ;  /* 0x00007300ff0677ac */ /* 0x000ee20008000a00 */
[----:B------:R-:W1:Y:S01]  /*0080*/  S2R R13, SR_TID.X ;  /* 0x00000000000d7919 */ /* 0x000e620000002100 */
[----:B0-----:R-:W-:-:S05]  /*0090*/  IMAD R0, R0, UR5, R3 ;  /* 0x0000000500007c24 */ /* 0x001fca000f8e0203 */
[----:B---3--:R-:W-:Y:S01]  /*00a0*/  ISETP.GE.U32.AND P0, PT, R0, UR6, PT ;  /* 0x0000000600007c0c */ /* 0x008fe2000bf06070 */
[----:B-1----:R-:W-:-:S03]  /*00b0*/  IMAD R12, R12, UR4, R13 ;  /* 0x000000040c0c7c24 */ /* 0x002fc6000f8e020d */
[----:B------:R-:W-:Y:S02]  /*00c0*/  ISETP.GE.U32.AND.EX P0, PT, RZ, UR7, PT, P0 ;  /* 0x00000007ff007c0c */ /* 0x000fe4000bf06100 */
[----:B--2---:R-:W-:-:S04]  /*00d0*/  ISETP.GE.U32.AND P1, PT, R12, R10, PT ;  /* 0x0000000a0c00720c */ /* 0x004fc80003f26070 */
[----:B------:R-:W-:-:S13]  /*00e0*/  ISETP.GE.U32.OR.EX P0, PT, RZ, R11, P0, P1 ;  /* 0x0000000bff00720c */ /* 0x000fda0000706510 */
[----:B------:R-:W-:Y:S05]  /*00f0*/  @P0 EXIT ;  /* 0x000000000000094d */ /* 0x000fea0003800000 */
[----:B------:R-:W0:Y:S01]  /*0100*/  LDCU.64 UR8, c[0x0][0x3a0] ;  /* 0x00007400ff0877ac */ /* 0x000e220008000a00 */
[----:B------:R-:W-:Y:S01]  /*0110*/  IMAD.MOV.U32 R19, RZ, RZ, RZ ;  /* 0x000000ffff137224 */ /* 0x000fe200078e00ff */
[----:B------:R-:W1:Y:S01]  /*0120*/  LDCU.64 UR10, c[0x0][0x358] ;  /* 0x00006b00ff0a77ac */ /* 0x000e620008000a00 */
[----:B0-----:R-:W-:-:S04]  /*0130*/  UISETP.NE.U32.AND UP0, UPT, UR8, URZ, UPT ;  /* 0x000000ff0800728c */ /* 0x001fc8000bf05070 */
[----:B------:R-:W-:-:S09]  /*0140*/  UISETP.NE.AND.EX UP0, UPT, UR9, URZ, UPT, UP0 ;  /* 0x000000ff0900728c */ /* 0x000fd2000bf05300 */
[----:B-1----:R-:W-:Y:S05]  /*0150*/  BRA.U !UP0, `(.L_x_0) ;  /* 0x0000000908f87547 */ /* 0x002fea000b800000 */
[----:B------:R-:W-:Y:S02]  /*0160*/  UISETP.GE.U32.AND UP1, UPT, UR8, 0x8, UPT ;  /* 0x000000080800788c */ /* 0x000fe4000bf26070 */
[C---:B------:R-:W-:Y:S01]  /*0170*/  IMAD.WIDE.U32 R14, R0.reuse, UR8, RZ ;  /* 0x00000008000e7c25 */ /* 0x040fe2000f8e00ff */
[----:B------:R-:W-:Y:S02]  /*0180*/  ULOP3.LUT UR13, UR8, 0x7, URZ, 0xc0, !UPT ;  /* 0x00000007080d7892 */ /* 0x000fe4000f8ec0ff */
[----:B------:R-:W-:Y:S01]  /*0190*/  UISETP.GE.U32.AND.EX UP1, UPT, UR9, URZ, UPT, UP1 ;  /* 0x000000ff0900728c */ /* 0x000fe2000bf26110 */
[----:B------:R-:W-:Y:S01]  /*01a0*/  IMAD.MOV.U32 R19, RZ, RZ, RZ ;  /* 0x000000ffff137224 */ /* 0x000fe200078e00ff */
[----:B------:R-:W-:Y:S01]  /*01b0*/  UISETP.NE.U32.AND UP0, UPT, UR13, URZ, UPT ;  /* 0x000000ff0d00728c */ /* 0x000fe2000bf05070 */
[----:B------:R-:W-:Y:S01]  /*01c0*/  IMAD R2, R0, UR9, R15 ;  /* 0x0000000900027c24 */ /* 0x000fe2000f8e020f */
[----:B------:R-:W-:Y:S01]  /*01d0*/  UMOV UR4, URZ ;  /* 0x000000ff00047c82 */ /* 0x000fe20008000000 */
[----:B------:R-:W-:Y:S01]  /*01e0*/  UMOV UR5, URZ ;  /* 0x000000ff00057c82 */ /* 0x000fe20008000000 */
[----:B------:R-:W-:-:S03]  /*01f0*/  UISETP.NE.AND.EX UP0, UPT, URZ, URZ, UPT, UP0 ;  /* 0x000000ffff00728c */ /* 0x000fc6000bf05300 */
[----:B------:R-:W-:Y:S08]  /*0200*/  BRA.U !UP1, `(.L_x_1) ;  /* 0x0000000509047547 */ /* 0x000ff0000b800000 */
[----:B------:R-:W0:Y:S01]  /*0210*/  LDCU.128 UR16, c[0x0][0x380] ;  /* 0x00007000ff1077ac */ /* 0x000e220008000c00 */
[C-C-:B------:R-:W-:Y:S01]  /*0220*/  SHF.L.U64.HI R6, R10.reuse, 0x5, R11.reuse ;  /* 0x000000050a067819 */ /* 0x140fe2000001020b */
[----:B------:R-:W-:Y:S01]  /*0230*/  IMAD.MOV.U32 R19, RZ, RZ, RZ ;  /* 0x000000ffff137224 */ /* 0x000fe200078e00ff */
[C---:B------:R-:W-:Y:S01]  /*0240*/  SHF.L.U64.HI R8, R10.reuse, 0x2, R11 ;  /* 0x000000020a087819 */ /* 0x040fe2000001020b */
[----:B------:R-:W1:Y:S01]  /*0250*/  LDCU UR5, c[0x0][0x3a4] ;  /* 0x00007480ff0577ac */ /* 0x000e620008000800 */
[----:B------:R-:W-:Y:S01]  /*0260*/  IMAD.SHL.U32 R5, R10, 0x4, RZ ;  /* 0x000000040a057824 */ /* 0x000fe200078e00ff */
[----:B------:R-:W-:-:S07]  /*0270*/  ULOP3.LUT UR4, UR8, 0xfffffff8, URZ, 0xc0, !UPT ;  /* 0xfffffff808047892 */ /* 0x000fce000f8ec0ff */
[----:B------:R-:W-:Y:S01]  /*0280*/  UMOV UR6, UR4 ;  /* 0x0000000400067c82 */ /* 0x000fe20008000000 */
[----:B0-----:R-:W-:Y:S02]  /*0290*/  LEA R7, P1, R14, UR16, 0x2 ;  /* 0x000000100e077c11 */ /* 0x001fe4000f8210ff */
[----:B------:R-:W-:Y:S02]  /*02a0*/  LEA R4, P0, R12, UR18, 0x2 ;  /* 0x000000120c047c11 */ /* 0x000fe4000f8010ff */
[----:B------:R-:W-:Y:S01]  /*02b0*/  LEA.HI.X R17, R14, UR17, R2, 0x2, P1 ;  /* 0x000000110e117c11 */ /* 0x000fe200088f1402 */
[----:B-1----:R-:W-:Y:S01]  /*02c0*/  UMOV UR7, UR5 ;  /* 0x0000000500077c82 */ /* 0x002fe20008000000 */
[----:B------:R-:W-:Y:S02]  /*02d0*/  IADD3 R7, P1, PT, R7, 0x10, RZ ;  /* 0x0000001007077810 */ /* 0x000fe40007f3e0ff */
[----:B------:R-:W-:-:S03]  /*02e0*/  LEA.HI.X R3, R12, UR19, RZ, 0x2, P0 ;  /* 0x000000130c037c11 */ /* 0x000fc600080f14ff */
[----:B------:R-:W-:-:S08]  /*02f0*/  IMAD.X R17, RZ, RZ, R17, P1 ;  /* 0x000000ffff117224 */ /* 0x000fd000008e0611 */
.L_x_2:
[----:B------:R-:W-:Y:S01]  /*0300*/  IMAD.MOV.U32 R22, RZ, RZ, R4 ;  /* 0x000000ffff167224 */ /* 0x000fe200078e0004 */
[----:B------:R-:W-:Y:S01]  /*0310*/  IADD3 R24, P0, PT, R4, R5, RZ ;  /* 0x0000000504187210 */ /* 0x000fe20007f1e0ff */
[----:B------:R-:W-:Y:S01]  /*0320*/  IMAD.MOV.U32 R23, RZ, RZ, R3 ;  /* 0x000000ffff177224 */ /* 0x000fe200078e0003 */
[----:B------:R-:W-:-:S03]  /*0330*/  MOV R16, R7 ;  /* 0x0000000700107202 */ /* 0x000fc60000000f00 */
[----:B------:R-:W-:Y:S01]  /*0340*/  IMAD.X R25, R3, 0x1, R8, P0 ;  /* 0x0000000103197824 */ /* 0x000fe200000e0608 */
[----:B------:R-:W2:Y:S01]  /*0350*/  LDG.E R22, desc[UR10][R22.64] ;  /* 0x0000000a16167981 */ /* 0x000ea2000c1e1900 */
[----:B------:R-:W-:-:S03]  /*0360*/  IADD3 R26, P0, PT, R24, R5, RZ ;  /* 0x00000005181a7210 */ /* 0x000fc60007f1e0ff */
[----:B------:R-:W3:Y:S04]  /*0370*/  LDG.E R7, desc[UR10][R24.64] ;  /* 0x0000000a18077981 */ /* 0x000ee8000c1e1900 */
[----:B------:R-:W4:Y:S04]  /*0380*/  LDG.E R28, desc[UR10][R16.64+-0x8] ;  /* 0xfffff80a101c7981 */ /* 0x000f28000c1e1900 */
[----:B------:R-:W2:Y:S01]  /*0390*/  LDG.E R23, desc[UR10][R16.64+-0x10] ;  /* 0xfffff00a10177981 */ /* 0x000ea2000c1e1900 */
[----:B------:R-:W-:-:S03]  /*03a0*/  IMAD.X R27, R25, 0x1, R8, P0 ;  /* 0x00000001191b7824 */ /* 0x000fc600000e0608 */
[----:B------:R-:W3:Y:S04]  /*03b0*/  LDG.E R24, desc[UR10][R16.64+-0xc] ;  /* 0xfffff40a10187981 */ /* 0x000ee8000c1e1900 */
[----:B------:R-:W4:Y:S01]  /*03c0*/  LDG.E R9, desc[UR10][R26.64] ;  /* 0x0000000a1a097981 */ /* 0x000f22000c1e1900 */
[----:B------:R-:W-:-:S03]  /*03d0*/  IADD3 R20, P0, PT, R26, R5, RZ ;  /* 0x000000051a147210 */ /* 0x000fc60007f1e0ff */
[----:B------:R-:W5:Y:S01]  /*03e0*/  LDG.E R29, desc[UR10][R16.64+0x8] ;  /* 0x0000080a101d7981 */ /* 0x000f62000c1e1900 */
[----:B------:R-:W-:Y:S02]  /*03f0*/  IADD3.X R21, PT, PT, R27, R8, RZ, P0, !PT ;  /* 0x000000081b157210 */ /* 0x000fe400007fe4ff */
[----:B------:R-:W-:-:S03]  /*0400*/  IADD3 R18, P0, PT, R20, R5, RZ ;  /* 0x0000000514127210 */ /* 0x000fc60007f1e0ff */
[----:B------:R-:W5:Y:S01]  /*0410*/  LDG.E R20, desc[UR10][R20.64] ;  /* 0x0000000a14147981 */ /* 0x000f62000c1e1900 */
[----:B--2---:R-:W-:Y:S01]  /*0420*/  FFMA R23, R23, R22, R19 ;  /* 0x0000001617177223 */ /* 0x004fe20000000013 */
[----:B------:R-:W-:Y:S01]  /*0430*/  IMAD.X R19, R21, 0x1, R8, P0 ;  /* 0x0000000115137824 */ /* 0x000fe200000e0608 */
[----:B------:R-:W-:Y:S01]  /*0440*/  IADD3 R22, P0, PT, R18, R5, RZ ;  /* 0x0000000512167210 */ /* 0x000fe20007f1e0ff */
[----:B------:R-:W2:Y:S01]  /*0450*/  LDG.E R21, desc[UR10][R16.64+0x4] ;  /* 0x0000040a10157981 */ /* 0x000ea2000c1e1900 */
[----:B---3--:R-:W-:-:S03]  /*0460*/  FFMA R25, R24, R7, R23 ;  /* 0x0000000718197223 */ /* 0x008fc60000000017 */
[--C-:B------:R-:W-:Y:S01]  /*0470*/  IMAD.X R23, R19, 0x1, R8.reuse, P0 ;  /* 0x0000000113177824 */ /* 0x100fe200000e0608 */
[----:B------:R-:W5:Y:S01]  /*0480*/  LDG.E R7, desc[UR10][R16.64+-0x4] ;  /* 0xfffffc0a10077981 */ /* 0x000f62000c1e1900 */
[----:B------:R-:W-:Y:S01]  /*0490*/  IADD3 R24, P0, PT, R22, R5, RZ ;  /* 0x0000000516187210 */ /* 0x000fe20007f1e0ff */
[----:B----4-:R-:W-:Y:S02]  /*04a0*/  FFMA R28, R28, R9, R25 ;  /* 0x000000091c1c7223 */ /* 0x010fe40000000019 */
[----:B------:R-:W3:Y:S02]  /*04b0*/  LDG.E R18, desc[UR10][R18.64] ;  /* 0x0000000a12127981 */ /* 0x000ee4000c1e1900 */
[----:B------:R-:W-:Y:S02]  /*04c0*/  IMAD.X R25, R23, 0x1, R8, P0 ;  /* 0x0000000117197824 */ /* 0x000fe400000e0608 */
[----:B------:R-:W3:Y:S01]  /*04d0*/  LDG.E R9, desc[UR10][R16.64] ;  /* 0x0000000a10097981 */ /* 0x000ee2000c1e1900 */
[----:B------:R-:W-:-:S03]  /*04e0*/  IADD3 R26, P0, PT, R24, R5, RZ ;  /* 0x00000005181a7210 */ /* 0x000fc60007f1e0ff */
[----:B------:R-:W2:Y:S02]  /*04f0*/  LDG.E R22, desc[UR10][R22.64] ;  /* 0x0000000a16167981 */ /* 0x000ea4000c1e1900 */
[----:B------:R-:W-:Y:S02]  /*0500*/  IMAD.X R27, R25, 0x1, R8, P0 ;  /* 0x00000001191b7824 */ /* 0x000fe400000e0608 */
[----:B------:R-:W4:Y:S04]  /*0510*/  LDG.E R24, desc[UR10][R24.64] ;  /* 0x0000000a18187981 */ /* 0x000f28000c1e1900 */
[----:B------:R-:W4:Y:S04]  /*0520*/  LDG.E R26, desc[UR10][R26.64] ;  /* 0x0000000a1a1a7981 */ /* 0x000f28000c1e1900 */
[----:B------:R0:W4:Y:S01]  /*0530*/  LDG.E R19, desc[UR10][R16.64+0xc] ;  /* 0x00000c0a10137981 */ /* 0x000122000c1e1900 */
[----:B------:R-:W-:-:S04]  /*0540*/  UIADD3 UR6, UP1, UPT, UR6, -0x8, URZ ;  /* 0xfffffff806067890 */ /* 0x000fc8000ff3e0ff */
[----:B------:R-:W-:Y:S02]  /*0550*/  UIADD3.X UR7, UPT, UPT, UR7, -0x1, URZ, UP1, !UPT ;  /* 0xffffffff07077890 */ /* 0x000fe40008ffe4ff */
[----:B------:R-:W-:-:S04]  /*0560*/  UISETP.NE.U32.AND UP1, UPT, UR6, URZ, UPT ;  /* 0x000000ff0600728c */ /* 0x000fc8000bf25070 */
[----:B------:R-:W-:Y:S01]  /*0570*/  UISETP.NE.AND.EX UP1, UPT, UR7, URZ, UPT, UP1 ;  /* 0x000000ff0700728c */ /* 0x000fe2000bf25310 */
[----:B------:R-:W-:-:S05]  /*0580*/  LEA R4, P0, R10, R4, 0x5 ;  /* 0x000000040a047211 */ /* 0x000fca00078028ff */
[----:B------:R-:W-:Y:S02]  /*0590*/  IMAD.X R3, R3, 0x1, R6, P0 ;  /* 0x0000000103037824 */ /* 0x000fe400000e0606 */
[----:B-----5:R-:W-:-:S04]  /*05a0*/  FFMA R20, R7, R20, R28 ;  /* 0x0000001407147223 */ /* 0x020fc8000000001c */
[----:B---3--:R-:W-:-:S04]  /*05b0*/  FFMA R18, R9, R18, R20 ;  /* 0x0000001209127223 */ /* 0x008fc80000000014 */
[----:B--2---:R-:W-:Y:S01]  /*05c0*/  FFMA R18, R21, R22, R18 ;  /* 0x0000001615127223 */ /* 0x004fe20000000012 */
[----:B------:R-:W-:-:S03]  /*05d0*/  IADD3 R7, P1, PT, R16, 0x20, RZ ;  /* 0x0000002010077810 */ /* 0x000fc60007f3e0ff */
[----:B----4-:R-:W-:Y:S01]  /*05e0*/  FFMA R18, R29, R24, R18 ;  /* 0x000000181d127223 */ /* 0x010fe20000000012 */
[----:B0-----:R-:W-:-:S03]  /*05f0*/  IADD3.X R17, PT, PT, RZ, R17, RZ, P1, !PT ;  /* 0x00000011ff117210 */ /* 0x001fc60000ffe4ff */
[----:B------:R-:W-:Y:S01]  /*0600*/  FFMA R19, R19, R26, R18 ;  /* 0x0000001a13137223 */ /* 0x000fe20000000012 */
[----:B------:R-:W-:Y:S06]  /*0610*/  BRA.U UP1, `(.L_x_2) ;  /* 0xfffffffd01387547 */ /* 0x000fec000b83ffff */
.L_x_1:
[----:B------:R-:W-:Y:S05]  /*0620*/  BRA.U !UP0, `(.L_x_0) ;  /* 0x0000000508c47547 */ /* 0x000fea000b800000 */
[----:B------:R-:W-:Y:S02]  /*0630*/  UISETP.GE.U32.AND UP1, UPT, UR13, 0x4, UPT ;  /* 0x000000040d00788c */ /* 0x000fe4000bf26070 */
[----:B------:R-:W-:Y:S02]  /*0640*/  ULOP3.LUT UR12, UR8, 0x3, URZ, 0xc0, !UPT ;  /* 0x00000003080c7892 */ /* 0x000fe4000f8ec0ff */
[----:B------:R-:W-:Y:S02]  /*0650*/  UISETP.GE.U32.AND.EX UP1, UPT, URZ, URZ, UPT, UP1 ;  /* 0x000000ffff00728c */ /* 0x000fe4000bf26110 */
[----:B------:R-:W-:-:S04]  /*0660*/  UISETP.NE.U32.AND UP0, UPT, UR12, URZ, UPT ;  /* 0x000000ff0c00728c */ /* 0x000fc8000bf05070 */
[----:B------:R-:W-:-:S03]  /*0670*/  UISETP.NE.AND.EX UP0, UPT, URZ, URZ, UPT, UP0 ;  /* 0x000000ffff00728c */ /* 0x000fc6000bf05300 */
[----:B------:R-:W-:Y:S08]  /*0680*/  BRA.U !UP1, `(.L_x_3) ;  /* 0x0000000109d47547 */ /* 0x000ff0000b800000 */
[----:B------:R-:W0:Y:S01]  /*0690*/  LDCU.128 UR16, c[0x0][0x380] ;  /* 0x00007000ff1077ac */ /* 0x000e220008000c00 */
[C---:B------:R-:W-:Y:S02]  /*06a0*/  IMAD R4, R10.reuse, UR5, RZ ;  /* 0x000000050a047c24 */ /* 0x040fe4000f8e02ff */
[----:B------:R-:W-:Y:S01]  /*06b0*/  IMAD.MOV.U32 R13, RZ, RZ, RZ ;  /* 0x000000ffff0d7224 */ /* 0x000fe200078e00ff */
[----:B------:R-:W-:Y:S02]  /*06c0*/  UIADD3 UR9, UPT, UPT, UR4, 0x1, URZ ;  /* 0x0000000104097890 */ /* 0x000fe4000fffe0ff */
[----:B------:R-:W-:Y:S01]  /*06d0*/  IMAD R5, R11, UR4, R4 ;  /* 0x000000040b057c24 */ /* 0x000fe2000f8e0204 */
[----:B------:R-:W-:Y:S02]  /*06e0*/  UIADD3 UR7, UPT, UPT, UR4, 0x2, URZ ;  /* 0x0000000204077890 */ /* 0x000fe4000fffe0ff */
[----:B------:R-:W-:Y:S01]  /*06f0*/  IMAD.WIDE.U32 R16, R10, UR4, R12 ;  /* 0x000000040a107c25 */ /* 0x000fe2000f8e000c */
[----:B------:R-:W-:-:S03]  /*0700*/  UIADD3 UR6, UPT, UPT, UR4, 0x3, URZ ;  /* 0x0000000304067890 */ /* 0x000fc6000fffe0ff */
[----:B------:R-:W-:-:S04]  /*0710*/  IMAD.WIDE.U32 R8, R10, UR9, R12 ;  /* 0x000000090a087c25 */ /* 0x000fc8000f8e000c */
[----:B------:R-:W-:Y:S02]  /*0720*/  IMAD.IADD R5, R17, 0x1, R5 ;  /* 0x0000000111057824 */ /* 0x000fe400078e0205 */
[C---:B------:R-:W-:Y:S01]  /*0730*/  IMAD R3, R11.reuse, UR9, R9 ;  /* 0x000000090b037c24 */ /* 0x040fe2000f8e0209 */
[----:B0-----:R-:W-:Y:S01]  /*0740*/  LEA R6, P0, R16, UR18, 0x2 ;  /* 0x0000001210067c11 */ /* 0x001fe2000f8010ff */
[----:B------:R-:W-:Y:S01]  /*0750*/  IMAD.WIDE.U32 R22, R10, UR7, R12 ;  /* 0x000000070a167c25 */ /* 0x000fe2000f8e000c */
[----:B------:R-:W-:Y:S02]  /*0760*/  LEA R4, P1, R8, UR18, 0x2 ;  /* 0x0000001208047c11 */ /* 0x000fe4000f8210ff */
[----:B------:R-:W-:Y:S01]  /*0770*/  LEA.HI.X R7, R16, UR19, R5, 0x2, P0 ;  /* 0x0000001310077c11 */ /* 0x000fe200080f1405 */
[----:B------:R-:W-:Y:S01]  /*0780*/  IMAD.WIDE.U32 R20, R10, UR6, R12 ;  /* 0x000000060a147c25 */ /* 0x000fe2000f8e000c */
[----:B------:R-:W-:Y:S02]  /*0790*/  LEA.HI.X R5, R8, UR19, R3, 0x2, P1 ;  /* 0x0000001308057c11 */ /* 0x000fe400088f1403 */
[----:B------:R-:W-:Y:S01]  /*07a0*/  LEA R8, P1, R22, UR18, 0x2 ;  /* 0x0000001216087c11 */ /* 0x000fe2000f8210ff */
[C---:B------:R-:W-:Y:S01]  /*07b0*/  IMAD R9, R11.reuse, UR7, R23 ;  /* 0x000000070b097c24 */ /* 0x040fe2000f8e0217 */
[----:B------:R-:W-:Y:S01]  /*07c0*/  LEA R16, P2, R20, UR18, 0x2 ;  /* 0x0000001214107c11 */ /* 0x000fe2000f8410ff */
[----:B------:R-:W-:Y:S01]  /*07d0*/  IMAD R17, R11, UR6, R21 ;  /* 0x000000060b117c24 */ /* 0x000fe2000f8e0215 */
[----:B------:R-:W-:Y:S01]  /*07e0*/  IADD3 R3, P0, PT, R14, UR4, RZ ;  /* 0x000000040e037c10 */ /* 0x000fe2000ff1e0ff */
[----:B------:R-:W2:Y:S01]  /*07f0*/  LDG.E R6, desc[UR10][R6.64] ;  /* 0x0000000a06067981 */ /* 0x000ea2000c1e1900 */
[----:B------:R-:W-:-:S02]  /*0800*/  LEA.HI.X R9, R22, UR19, R9, 0x2, P1 ;  /* 0x0000001316097c11 */ /* 0x000fc400088f1409 */
[----:B------:R-:W-:Y:S01]  /*0810*/  IADD3 R22, P1, PT, R14, UR9, RZ ;  /* 0x000000090e167c10 */ /* 0x000fe2000ff3e0ff */
[----:B------:R-:W3:Y:S01]  /*0820*/  LDG.E R4, desc[UR10][R4.64] ;  /* 0x0000000a04047981 */ /* 0x000ee2000c1e1900 */
[----:B------:R-:W-:Y:S02]  /*0830*/  LEA.HI.X R17, R20, UR19, R17, 0x2, P2 ;  /* 0x0000001314117c11 */ /* 0x000fe400090f1411 */
[----:B------:R-:W-:Y:S01]  /*0840*/  IADD3.X R20, PT, PT, R2, UR5, RZ, P0, !PT ;  /* 0x0000000502147c10 */ /* 0x000fe200087fe4ff */
[----:B------:R-:W-:Y:S01]  /*0850*/  IMAD.X R23, RZ, RZ, R2, P1 ;  /* 0x000000ffff177224 */ /* 0x000fe200008e0602 */
[C---:B------:R-:W-:Y:S01]  /*0860*/  LEA R26, P0, R3.reuse, UR16, 0x2 ;  /* 0x00000010031a7c11 */ /* 0x040fe2000f8010ff */
[----:B------:R-:W4:Y:S01]  /*0870*/  LDG.E R8, desc[UR10][R8.64] ;  /* 0x0000000a08087981 */ /* 0x000f22000c1e1900 */
[----:B------:R-:W-:Y:S02]  /*0880*/  LEA R24, P3, R22, UR16, 0x2 ;  /* 0x0000001016187c11 */ /* 0x000fe4000f8610ff */
[----:B------:R-:W-:Y:S01]  /*0890*/  IADD3 R21, P1, PT, R14, UR7, RZ ;  /* 0x000000070e157c10 */ /* 0x000fe2000ff3e0ff */
[----:B------:R-:W5:Y:S01]  /*08a0*/  LDG.E R16, desc[UR10][R16.64] ;  /* 0x0000000a10107981 */ /* 0x000f62000c1e1900 */
[----:B------:R-:W-:-:S02]  /*08b0*/  LEA.HI.X R27, R3, UR17, R20, 0x2, P0 ;  /* 0x00000011031b7c11 */ /* 0x000fc400080f1414 */
[----:B------:R-:W-:Y:S02]  /*08c0*/  IADD3 R18, P2, PT, R14, UR6, RZ ;  /* 0x000000060e127c10 */ /* 0x000fe4000ff5e0ff */
[----:B------:R-:W-:Y:S01]  /*08d0*/  LEA.HI.X R25, R22, UR17, R23, 0x2, P3 ;  /* 0x0000001116197c11 */ /* 0x000fe200098f1417 */
[----:B------:R-:W2:Y:S01]  /*08e0*/  LDG.E R26, desc[UR10][R26.64] ;  /* 0x0000000a1a1a7981 */ /* 0x000ea2000c1e1900 */
[C---:B------:R-:W-:Y:S01]  /*08f0*/  LEA R22, P0, R21.reuse, UR16, 0x2 ;  /* 0x0000001015167c11 */ /* 0x040fe2000f8010ff */
[----:B------:R-:W-:Y:S01]  /*0900*/  IMAD.X R3, RZ, RZ, R2, P2 ;  /* 0x000000ffff037224 */ /* 0x000fe200010e0602 */
[----:B------:R-:W-:Y:S01]  /*0910*/  IADD3.X R28, PT, PT, RZ, R2, RZ, P1, !PT ;  /* 0x00000002ff1c7210 */ /* 0x000fe20000ffe4ff */
[----:B------:R-:W3:Y:S01]  /*0920*/  LDG.E R24, desc[UR10][R24.64] ;  /* 0x0000000a18187981 */ /* 0x000ee2000c1e1900 */
[----:B------:R-:W-:Y:S02]  /*0930*/  LEA R20, P3, R18, UR16, 0x2 ;  /* 0x0000001012147c11 */ /* 0x000fe4000f8610ff */
[----:B------:R-:W-:-:S02]  /*0940*/  LEA.HI.X R23, R21, UR17, R28, 0x2, P0 ;  /* 0x0000001115177c11 */ /* 0x000fc400080f141c */
[----:B------:R-:W-:-:S03]  /*0950*/  LEA.HI.X R21, R18, UR17, R3, 0x2, P3 ;  /* 0x0000001112157c11 */ /* 0x000fc600098f1403 */
[----:B------:R-:W4:Y:S04]  /*0960*/  LDG.E R22, desc[UR10][R22.64] ;  /* 0x0000000a16167981 */ /* 0x000f28000c1e1900 */
[----:B------:R-:W5:Y:S01]  /*0970*/  LDG.E R20, desc[UR10][R20.64] ;  /* 0x0000000a14147981 */ /* 0x000f62000c1e1900 */
[----:B------:R-:W-:Y:S01]  /*0980*/  UIADD3 UR4, UPT, UPT, UR4, 0x4, URZ ;  /* 0x0000000404047890 */ /* 0x000fe2000fffe0ff */
[----:B------:R-:W-:Y:S01]  /*0990*/  UMOV UR5, URZ ;  /* 0x000000ff00057c82 */ /* 0x000fe20008000000 */
[----:B--2---:R-:W-:-:S04]  /*09a0*/  FFMA R19, R26, R6, R19 ;  /* 0x000000061a137223 */ /* 0x004fc80000000013 */
[----:B---3--:R-:W-:-:S04]  /*09b0*/  FFMA R19, R24, R4, R19 ;  /* 0x0000000418137223 */ /* 0x008fc80000000013 */
[----:B----4-:R-:W-:-:S04]  /*09c0*/  FFMA R19, R22, R8, R19 ;  /* 0x0000000816137223 */ /* 0x010fc80000000013 */
[----:B-----5:R-:W-:-:S07]  /*09d0*/  FFMA R19, R20, R16, R19 ;  /* 0x0000001014137223 */ /* 0x020fce0000000013 */
.L_x_3:
[----:B------:R-:W-:Y:S05]  /*09e0*/  BRA.U !UP0, `(.L_x_0) ;  /* 0x0000000108d47547 */ /* 0x000fea000b800000 */
[----:B------:R-:W-:Y:S02]  /*09f0*/  UISETP.NE.U32.AND UP1, UPT, UR12, 0x1, UPT ;  /* 0x000000010c00788c */ /* 0x000fe4000bf25070 */
[----:B------:R-:W-:Y:S02]  /*0a00*/  ULOP3.LUT UR6, UR8, 0x1, URZ, 0xc0, !UPT ;  /* 0x0000000108067892 */ /* 0x000fe4000f8ec0ff */
[----:B------:R-:W-:Y:S02]  /*0a10*/  UISETP.NE.AND.EX UP1, UPT, URZ, URZ, UPT, UP1 ;  /* 0x000000ffff00728c */ /* 0x000fe4000bf25310 */
[----:B------:R-:W-:-:S04]  /*0a20*/  UISETP.NE.U32.AND UP0, UPT, UR6, 0x1, UPT ;  /* 0x000000010600788c */ /* 0x000fc8000bf05070 */
[----:B------:R-:W-:-:S03]  /*0a30*/  UISETP.NE.U32.AND.EX UP0, UPT, URZ, URZ, UPT, UP0 ;  /* 0x000000ffff00728c */ /* 0x000fc6000bf05100 */
[----:B------:R-:W-:Y:S08]  /*0a40*/  BRA.U !UP1, `(.L_x_4) ;  /* 0x0000000109787547 */ /* 0x000ff0000b800000 */
[----:B------:R-:W0:Y:S01]  /*0a50*/  LDCU.128 UR12, c[0x0][0x380] ;  /* 0x00007000ff0c77ac */ /* 0x000e220008000c00 */
[----:B------:R-:W-:Y:S01]  /*0a60*/  IMAD R4, R10, UR5, RZ ;  /* 0x000000050a047c24 */ /* 0x000fe2000f8e02ff */
[----:B------:R-:W-:Y:S01]  /*0a70*/  IADD3 R5, P0, PT, R14, UR4, RZ ;  /* 0x000000040e057c10 */ /* 0x000fe2000ff1e0ff */
[----:B------:R-:W-:Y:S01]  /*0a80*/  IMAD.MOV.U32 R8, RZ, RZ, R12 ;  /* 0x000000ffff087224 */ /* 0x000fe200078e000c */
[----:B------:R-:W-:Y:S01]  /*0a90*/  UIADD3 UR6, UPT, UPT, UR4, 0x1, URZ ;  /* 0x0000000104067890 */ /* 0x000fe2000fffe0ff */
[----:B------:R-:W-:Y:S01]  /*0aa0*/  IMAD.MOV.U32 R9, RZ, RZ, RZ ;  /* 0x000000ffff097224 */ /* 0x000fe200078e00ff */
[----:B------:R-:W-:Y:S01]  /*0ab0*/  IADD3.X R16, PT, PT, R2, UR5, RZ, P0, !PT ;  /* 0x0000000502107c10 */ /* 0x000fe200087fe4ff */
[----:B------:R-:W-:Y:S02]  /*0ac0*/  IMAD R17, R11, UR4, R4 ;  /* 0x000000040b117c24 */ /* 0x000fe4000f8e0204 */
[----:B------:R-:W-:Y:S01]  /*0ad0*/  IMAD.WIDE.U32 R6, R10, UR4, R8 ;  /* 0x000000040a067c25 */ /* 0x000fe2000f8e0008 */
[----:B------:R-:W-:-:S03]  /*0ae0*/  IADD3 R3, P0, PT, R14, UR6, RZ ;  /* 0x000000060e037c10 */ /* 0x000fc6000ff1e0ff */
[----:B------:R-:W-:Y:S01]  /*0af0*/  IMAD.WIDE.U32 R8, R10, UR6, R8 ;  /* 0x000000060a087c25 */ /* 0x000fe2000f8e0008 */
[----:B------:R-:W-:-:S03]  /*0b00*/  IADD3 R17, PT, PT, R7, R17, RZ ;  /* 0x0000001107117210 */ /* 0x000fc60007ffe0ff */
[----:B------:R-:W-:Y:S01]  /*0b10*/  IMAD R7, R11, UR6, R9 ;  /* 0x000000060b077c24 */ /* 0x000fe2000f8e0209 */
[C---:B0-----:R-:W-:Y:S01]  /*0b20*/  LEA R4, P1, R5.reuse, UR12, 0x2 ;  /* 0x0000000c05047c11 */ /* 0x041fe2000f8210ff */
[----:B------:R-:W-:Y:S01]  /*0b30*/  IMAD.X R18, RZ, RZ, R2, P0 ;  /* 0x000000ffff127224 */ /* 0x000fe200000e0602 */
[----:B------:R-:W-:Y:S02]  /*0b40*/  LEA R20, P3, R8, UR14, 0x2 ;  /* 0x0000000e08147c11 */ /* 0x000fe4000f8610ff */
[----:B------:R-:W-:Y:S02]  /*0b50*/  LEA.HI.X R5, R5, UR13, R16, 0x2, P1 ;  /* 0x0000000d05057c11 */ /* 0x000fe400088f1410 */
[C---:B------:R-:W-:Y:S02]  /*0b60*/  LEA R22, P1, R6.reuse, UR14, 0x2 ;  /* 0x0000000e06167c11 */ /* 0x040fe4000f8210ff */
[----:B------:R-:W-:Y:S01]  /*0b70*/  LEA R16, P2, R3, UR12, 0x2 ;  /* 0x0000000c03107c11 */ /* 0x000fe2000f8410ff */
[----:B------:R-:W2:Y:S01]  /*0b80*/  LDG.E R4, desc[UR10][R4.64] ;  /* 0x0000000a04047981 */ /* 0x000ea2000c1e1900 */
[----:B------:R-:W-:-:S02]  /*0b90*/  LEA.HI.X R23, R6, UR15, R17, 0x2, P1 ;  /* 0x0000000f06177c11 */ /* 0x000fc400088f1411 */
[----:B------:R-:W-:Y:S02]  /*0ba0*/  LEA.HI.X R21, R8, UR15, R7, 0x2, P3 ;  /* 0x0000000f08157c11 */ /* 0x000fe400098f1407 */
[----:B------:R-:W-:Y:S01]  /*0bb0*/  LEA.HI.X R17, R3, UR13, R18, 0x2, P2 ;  /* 0x0000000d03117c11 */ /* 0x000fe200090f1412 */
[----:B------:R-:W2:Y:S04]  /*0bc0*/  LDG.E R22, desc[UR10][R22.64] ;  /* 0x0000000a16167981 */ /* 0x000ea8000c1e1900 */
[----:B------:R-:W3:Y:S04]  /*0bd0*/  LDG.E R16, desc[UR10][R16.64] ;  /* 0x0000000a10107981 */ /* 0x000ee8000c1e1900 */
[----:B------:R-:W3:Y:S01]  /*0be0*/  LDG.E R20, desc[UR10][R20.64] ;  /* 0x0000000a14147981 */ /* 0x000ee2000c1e1900 */
[----:B------:R-:W-:Y:S01]  /*0bf0*/  UIADD3 UR4, UPT, UPT, UR4, 0x2, URZ ;  /* 0x0000000204047890 */ /* 0x000fe2000fffe0ff */
[----:B------:R-:W-:Y:S01]  /*0c00*/  UMOV UR5, URZ ;  /* 0x000000ff00057c82 */ /* 0x000fe20008000000 */
[----:B--2---:R-:W-:-:S04]  /*0c10*/  FFMA R19, R4, R22, R19 ;  /* 0x0000001604137223 */ /* 0x004fc80000000013 */
[----:B---3--:R-:W-:-:S07]  /*0c20*/  FFMA R19, R16, R20, R19 ;  /* 0x0000001410137223 */ /* 0x008fce0000000013 */
.L_x_4:
[----:B------:R-:W-:Y:S05]  /*0c30*/  BRA.U UP0, `(.L_x_0) ;  /* 0x0000000100407547 */ /* 0x000fea000b800000 */
[----:B------:R-:W0:Y:S01]  /*0c40*/  LDCU.128 UR12, c[0x0][0x380] ;  /* 0x00007000ff0c77ac */ /* 0x000e220008000c00 */
[----:B------:R-:W-:Y:S01]  /*0c50*/  IMAD R6, R10, UR5, RZ ;  /* 0x000000050a067c24 */ /* 0x000fe2000f8e02ff */
[----:B------:R-:W-:Y:S01]  /*0c60*/  IADD3 R14, P0, PT, R14, UR4, RZ ;  /* 0x000000040e0e7c10 */ /* 0x000fe2000ff1e0ff */
[----:B------:R-:W-:Y:S02]  /*0c70*/  IMAD.MOV.U32 R4, RZ, RZ, R12 ;  /* 0x000000ffff047224 */ /* 0x000fe400078e000c */
[----:B------:R-:W-:Y:S01]  /*0c80*/  IMAD.MOV.U32 R5, RZ, RZ, RZ ;  /* 0x000000ffff057224 */ /* 0x000fe200078e00ff */
[----:B------:R-:W-:Y:S01]  /*0c90*/  IADD3.X R7, PT, PT, R2, UR5, RZ, P0, !PT ;  /* 0x0000000502077c10 */ /* 0x000fe200087fe4ff */
[----:B------:R-:W-:Y:S02]  /*0ca0*/  IMAD R3, R11, UR4, R6 ;  /* 0x000000040b037c24 */ /* 0x000fe4000f8e0206 */
[----:B------:R-:W-:-:S05]  /*0cb0*/  IMAD.WIDE.U32 R4, R10, UR4, R4 ;  /* 0x000000040a047c25 */ /* 0x000fca000f8e0004 */
[----:B------:R-:W-:Y:S02]  /*0cc0*/  IADD3 R3, PT, PT, R5, R3, RZ ;  /* 0x0000000305037210 */ /* 0x000fe40007ffe0ff */
[----:B0-----:R-:W-:Y:S02]  /*0cd0*/  LEA R6, P1, R14, UR12, 0x2 ;  /* 0x0000000c0e067c11 */ /* 0x001fe4000f8210ff */
[----:B------:R-:W-:Y:S02]  /*0ce0*/  LEA R2, P0, R4, UR14, 0x2 ;  /* 0x0000000e04027c11 */ /* 0x000fe4000f8010ff */
[----:B------:R-:W-:Y:S02]  /*0cf0*/  LEA.HI.X R7, R14, UR13, R7, 0x2, P1 ;  /* 0x0000000d0e077c11 */ /* 0x000fe400088f1407 */
[----:B------:R-:W-:-:S03]  /*0d00*/  LEA.HI.X R3, R4, UR15, R3, 0x2, P0 ;  /* 0x0000000f04037c11 */ /* 0x000fc600080f1403 */
[----:B------:R-:W2:Y:S04]  /*0d10*/  LDG.E R6, desc[UR10][R6.64] ;  /* 0x0000000a06067981 */ /* 0x000ea8000c1e1900 */
[----:B------:R-:W2:Y:S02]  /*0d20*/  LDG.E R2, desc[UR10][R2.64] ;  /* 0x0000000a02027981 */ /* 0x000ea4000c1e1900 */
[----:B--2---:R-:W-:-:S07]  /*0d30*/  FFMA R19, R6, R2, R19 ;  /* 0x0000000206137223 */ /* 0x004fce0000000013 */
.L_x_0:
[----:B------:R-:W0:Y:S01]  /*0d40*/  LDCU.64 UR4, c[0x0][0x390] ;  /* 0x00007200ff0477ac */ /* 0x000e220008000a00 */
[----:B------:R-:W-:Y:S02]  /*0d50*/  IMAD.MOV.U32 R2, RZ, RZ, R12 ;  /* 0x000000ffff027224 */ /* 0x000fe400078e000c */
[----:B------:R-:W-:Y:S02]  /*0d60*/  IMAD.MOV.U32 R3, RZ, RZ, RZ ;  /* 0x000000ffff037224 */ /* 0x000fe400078e00ff */
[----:B------:R-:W-:-:S04]  /*0d70*/  IMAD.WIDE.U32 R2, R0, R10, R2 ;  /* 0x0000000a00027225 */ /* 0x000fc800078e0002 */
[----:B------:R-:W-:Y:S01]  /*0d80*/  IMAD R11, R0, R11, R3 ;  /* 0x0000000b000b7224 */ /* 0x000fe200078e0203 */
[----:B0-----:R-:W-:-:S04]  /*0d90*/  LEA R4, P0, R2, UR4, 0x2 ;  /* 0x0000000402047c11 */ /* 0x001fc8000f8010ff */
[----:B------:R-:W-:-:S05]  /*0da0*/  LEA.HI.X R5, R2, UR5, R11, 0x2, P0 ;  /* 0x0000000502057c11 */ /* 0x000fca00080f140b */
[----:B------:R-:W-:Y:S01]  /*0db0*/  STG.E desc[UR10][R4.64], R19 ;  /* 0x0000001304007986 */ /* 0x000fe2000c10190a */
[----:B------:R-:W-:Y:S05]  /*0dc0*/  EXIT ;  /* 0x000000000000794d */ /* 0x000fea0003800000 */
.L_x_5:
[----:B------:R-:W-:-:S00]  /*0dd0*/  BRA `(.L_x_5) ;  /* 0xfffffffc00fc7947 */ /* 0x000fc0000383ffff */
[----:B------:R-:W-:-:S00]  /*0de0*/  NOP ;  /* 0x0000000000007918 */ /* 0x000fc00000000000 */
        /* <DEDUP_REMOVED lines=9> */
.L_x_6:


//--------------------- .nv.shared.reserved.0     --------------------------
	.section	.nv.shared.reserved.0,"aw",@nobits
	.weak		__nv_reservedSMEM_offset_0_alias
	.size		__nv_reservedSMEM_offset_0_alias, 0, 64
	.other		__nv_reservedSMEM_offset_0_alias,@"STO_CUDA_RESERVED_SHARED STV_DEFAULT"
__nv_reservedSMEM_offset_0_alias:
	.zero		0
	.zero		64


//--------------------- .nv.constant0._Z5naivePKfS0_Pfmmm --------------------------
	.section	.nv.constant0._Z5naivePKfS0_Pfmmm,"a",@progbits
	.sectionflags	@""
	.align	4
.nv.constant0._Z5naivePKfS0_Pfmmm:
	.zero		944


//--------------------- SYMBOLS --------------------------

	.type		.nv.reservedSmem.offset0,@object
	.size		.nv.reservedSmem.offset0,0x4
